//
// Generated by NVIDIA NVVM Compiler
//
// Compiler Build ID: CL-36424714
// Cuda compilation tools, release 13.0, V13.0.88
// Based on NVVM 20.0.0
//

.version 9.0
.target sm_100
.address_size 64

	// .globl	_Z11forwardPassPfS_S_S_S_
// _ZZ12backwardPassPfS_S_S_S_S_E12outputDeltas has been demoted

.visible .entry _Z11forwardPassPfS_S_S_S_(
	.param .u64 .ptr .align 1 _Z11forwardPassPfS_S_S_S__param_0,
	.param .u64 .ptr .align 1 _Z11forwardPassPfS_S_S_S__param_1,
	.param .u64 .ptr .align 1 _Z11forwardPassPfS_S_S_S__param_2,
	.param .u64 .ptr .align 1 _Z11forwardPassPfS_S_S_S__param_3,
	.param .u64 .ptr .align 1 _Z11forwardPassPfS_S_S_S__param_4
)
{
	.reg .pred 	%p<3>;
	.reg .b32 	%r<8>;
	.reg .b32 	%f<48>;
	.reg .b64 	%rd<17>;
	.reg .b64 	%fd<7>;

	ld.param.u64 	%rd2, [_Z11forwardPassPfS_S_S_S__param_0];
	ld.param.u64 	%rd3, [_Z11forwardPassPfS_S_S_S__param_1];
	ld.param.u64 	%rd6, [_Z11forwardPassPfS_S_S_S__param_2];
	ld.param.u64 	%rd4, [_Z11forwardPassPfS_S_S_S__param_3];
	ld.param.u64 	%rd5, [_Z11forwardPassPfS_S_S_S__param_4];
	cvta.to.global.u64 	%rd1, %rd6;
	mov.u32 	%r1, %tid.x;
	setp.gt.u32 	%p1, %r1, 3;
	@%p1 bra 	$L__BB0_2;
	cvta.to.global.u64 	%rd7, %rd2;
	cvta.to.global.u64 	%rd8, %rd3;
	mul.wide.u32 	%rd9, %r1, 4;
	add.s64 	%rd10, %rd1, %rd9;
	mov.b32 	%r2, 0;
	st.global.u32 	[%rd10], %r2;
	ld.global.f32 	%f1, [%rd7];
	add.s64 	%rd11, %rd8, %rd9;
	ld.global.f32 	%f2, [%rd11];
	fma.rn.f32 	%f3, %f1, %f2, 0f00000000;
	st.global.f32 	[%rd10], %f3;
	ld.global.f32 	%f4, [%rd7+4];
	ld.global.f32 	%f5, [%rd11+16];
	fma.rn.f32 	%f6, %f4, %f5, %f3;
	st.global.f32 	[%rd10], %f6;
	ld.global.f32 	%f7, [%rd7+8];
	ld.global.f32 	%f8, [%rd11+32];
	fma.rn.f32 	%f9, %f7, %f8, %f6;
	fma.rn.f32 	%f10, %f9, 0fBBBB989D, 0f3F000000;
	cvt.sat.f32.f32 	%f11, %f10;
	mov.f32 	%f12, 0f4B400001;
	mov.f32 	%f13, 0f437C0000;
	fma.rm.f32 	%f14, %f11, %f13, %f12;
	add.f32 	%f15, %f14, 0fCB40007F;
	neg.f32 	%f16, %f15;
	fma.rn.f32 	%f17, %f9, 0fBFB8AA3B, %f16;
	fma.rn.f32 	%f18, %f9, 0fB2A57060, %f17;
	mov.b32 	%r3, %f14;
	shl.b32 	%r4, %r3, 23;
	mov.b32 	%f19, %r4;
	ex2.approx.ftz.f32 	%f20, %f18;
	mul.f32 	%f21, %f20, %f19;
	cvt.f64.f32 	%fd1, %f21;
	add.f64 	%fd2, %fd1, 0d3FF0000000000000;
	rcp.rn.f64 	%fd3, %fd2;
	cvt.rn.f32.f64 	%f22, %fd3;
	st.global.f32 	[%rd10], %f22;
$L__BB0_2:
	bar.sync 	0;
	setp.gt.u32 	%p2, %r1, 1;
	@%p2 bra 	$L__BB0_4;
	cvta.to.global.u64 	%rd12, %rd5;
	mul.wide.u32 	%rd13, %r1, 4;
	add.s64 	%rd14, %rd12, %rd13;
	mov.b32 	%r5, 0;
	st.global.u32 	[%rd14], %r5;
	ld.global.f32 	%f23, [%rd1];
	cvta.to.global.u64 	%rd15, %rd4;
	add.s64 	%rd16, %rd15, %rd13;
	ld.global.f32 	%f24, [%rd16];
	fma.rn.f32 	%f25, %f23, %f24, 0f00000000;
	st.global.f32 	[%rd14], %f25;
	ld.global.f32 	%f26, [%rd1+4];
	ld.global.f32 	%f27, [%rd16+8];
	fma.rn.f32 	%f28, %f26, %f27, %f25;
	st.global.f32 	[%rd14], %f28;
	ld.global.f32 	%f29, [%rd1+8];
	ld.global.f32 	%f30, [%rd16+16];
	fma.rn.f32 	%f31, %f29, %f30, %f28;
	st.global.f32 	[%rd14], %f31;
	ld.global.f32 	%f32, [%rd1+12];
	ld.global.f32 	%f33, [%rd16+24];
	fma.rn.f32 	%f34, %f32, %f33, %f31;
	fma.rn.f32 	%f35, %f34, 0fBBBB989D, 0f3F000000;
	cvt.sat.f32.f32 	%f36, %f35;
	mov.f32 	%f37, 0f4B400001;
	mov.f32 	%f38, 0f437C0000;
	fma.rm.f32 	%f39, %f36, %f38, %f37;
	add.f32 	%f40, %f39, 0fCB40007F;
	neg.f32 	%f41, %f40;
	fma.rn.f32 	%f42, %f34, 0fBFB8AA3B, %f41;
	fma.rn.f32 	%f43, %f34, 0fB2A57060, %f42;
	mov.b32 	%r6, %f39;
	shl.b32 	%r7, %r6, 23;
	mov.b32 	%f44, %r7;
	ex2.approx.ftz.f32 	%f45, %f43;
	mul.f32 	%f46, %f45, %f44;
	cvt.f64.f32 	%fd4, %f46;
	add.f64 	%fd5, %fd4, 0d3FF0000000000000;
	rcp.rn.f64 	%fd6, %fd5;
	cvt.rn.f32.f64 	%f47, %fd6;
	st.global.f32 	[%rd14], %f47;
$L__BB0_4:
	ret;

}
	// .globl	_Z12backwardPassPfS_S_S_S_S_
.visible .entry _Z12backwardPassPfS_S_S_S_S_(
	.param .u64 .ptr .align 1 _Z12backwardPassPfS_S_S_S_S__param_0,
	.param .u64 .ptr .align 1 _Z12backwardPassPfS_S_S_S_S__param_1,
	.param .u64 .ptr .align 1 _Z12backwardPassPfS_S_S_S_S__param_2,
	.param .u64 .ptr .align 1 _Z12backwardPassPfS_S_S_S_S__param_3,
	.param .u64 .ptr .align 1 _Z12backwardPassPfS_S_S_S_S__param_4,
	.param .u64 .ptr .align 1 _Z12backwardPassPfS_S_S_S_S__param_5
)
{
	.reg .pred 	%p<4>;
	.reg .b32 	%r<6>;
	.reg .b32 	%f<41>;
	.reg .b64 	%rd<23>;
	.reg .b64 	%fd<26>;
	// demoted variable
	.shared .align 4 .b8 _ZZ12backwardPassPfS_S_S_S_S_E12outputDeltas[8];
	ld.param.u64 	%rd3, [_Z12backwardPassPfS_S_S_S_S__param_0];
	ld.param.u64 	%rd7, [_Z12backwardPassPfS_S_S_S_S__param_1];
	ld.param.u64 	%rd4, [_Z12backwardPassPfS_S_S_S_S__param_2];
	ld.param.u64 	%rd5, [_Z12backwardPassPfS_S_S_S_S__param_3];
	ld.param.u64 	%rd8, [_Z12backwardPassPfS_S_S_S_S__param_4];
	ld.param.u64 	%rd6, [_Z12backwardPassPfS_S_S_S_S__param_5];
	cvta.to.global.u64 	%rd1, %rd8;
	cvta.to.global.u64 	%rd2, %rd7;
	mov.u32 	%r1, %tid.x;
	setp.gt.u32 	%p1, %r1, 1;
	shl.b32 	%r3, %r1, 2;
	mov.u32 	%r4, _ZZ12backwardPassPfS_S_S_S_S_E12outputDeltas;
	add.s32 	%r2, %r4, %r3;
	@%p1 bra 	$L__BB1_2;
	cvta.to.global.u64 	%rd9, %rd6;
	cvta.to.global.u64 	%rd10, %rd4;
	mul.wide.u32 	%rd11, %r1, 4;
	add.s64 	%rd12, %rd9, %rd11;
	ld.global.f32 	%f1, [%rd12];
	add.s64 	%rd13, %rd10, %rd11;
	ld.global.f32 	%f2, [%rd13];
	sub.f32 	%f3, %f1, %f2;
	mul.f32 	%f4, %f2, %f3;
	mov.f32 	%f5, 0f3F800000;
	sub.f32 	%f6, %f5, %f2;
	mul.f32 	%f7, %f6, %f4;
	st.shared.f32 	[%r2], %f7;
$L__BB1_2:
	bar.sync 	0;
	setp.gt.u32 	%p2, %r1, 3;
	@%p2 bra 	$L__BB1_4;
	cvta.to.global.u64 	%rd14, %rd3;
	shl.b32 	%r5, %r1, 1;
	ld.shared.f32 	%f8, [_ZZ12backwardPassPfS_S_S_S_S_E12outputDeltas];
	mul.wide.u32 	%rd15, %r5, 4;
	add.s64 	%rd16, %rd1, %rd15;
	ld.global.f32 	%f9, [%rd16];
	fma.rn.f32 	%f10, %f8, %f9, 0f00000000;
	ld.shared.f32 	%f11, [_ZZ12backwardPassPfS_S_S_S_S_E12outputDeltas+4];
	ld.global.f32 	%f12, [%rd16+4];
	fma.rn.f32 	%f13, %f11, %f12, %f10;
	mul.wide.u32 	%rd17, %r1, 4;
	add.s64 	%rd18, %rd2, %rd17;
	ld.global.f32 	%f14, [%rd18];
	mov.f32 	%f15, 0f3F800000;
	sub.f32 	%f16, %f15, %f14;
	mul.f32 	%f17, %f14, %f16;
	mul.f32 	%f18, %f13, %f17;
	cvt.f64.f32 	%fd1, %f18;
	mul.f64 	%fd2, %fd1, 0d3FB999999999999A;
	ld.global.f32 	%f19, [%rd14];
	cvt.f64.f32 	%fd3, %f19;
	cvta.to.global.u64 	%rd19, %rd5;
	add.s64 	%rd20, %rd19, %rd17;
	ld.global.f32 	%f20, [%rd20];
	cvt.f64.f32 	%fd4, %f20;
	fma.rn.f64 	%fd5, %fd2, %fd3, %fd4;
	cvt.rn.f32.f64 	%f21, %fd5;
	st.global.f32 	[%rd20], %f21;
	ld.global.f32 	%f22, [%rd14+4];
	cvt.f64.f32 	%fd6, %f22;
	ld.global.f32 	%f23, [%rd20+16];
	cvt.f64.f32 	%fd7, %f23;
	fma.rn.f64 	%fd8, %fd2, %fd6, %fd7;
	cvt.rn.f32.f64 	%f24, %fd8;
	st.global.f32 	[%rd20+16], %f24;
	ld.global.f32 	%f25, [%rd14+8];
	cvt.f64.f32 	%fd9, %f25;
	ld.global.f32 	%f26, [%rd20+32];
	cvt.f64.f32 	%fd10, %f26;
	fma.rn.f64 	%fd11, %fd2, %fd9, %fd10;
	cvt.rn.f32.f64 	%f27, %fd11;
	st.global.f32 	[%rd20+32], %f27;
$L__BB1_4:
	setp.gt.u32 	%p3, %r1, 1;
	bar.sync 	0;
	@%p3 bra 	$L__BB1_6;
	ld.shared.f32 	%f28, [%r2];
	cvt.f64.f32 	%fd12, %f28;
	mul.f64 	%fd13, %fd12, 0d3FB999999999999A;
	ld.global.f32 	%f29, [%rd2];
	cvt.f64.f32 	%fd14, %f29;
	mul.wide.u32 	%rd21, %r1, 4;
	add.s64 	%rd22, %rd1, %rd21;
	ld.global.f32 	%f30, [%rd22];
	cvt.f64.f32 	%fd15, %f30;
	fma.rn.f64 	%fd16, %fd13, %fd14, %fd15;
	cvt.rn.f32.f64 	%f31, %fd16;
	st.global.f32 	[%rd22], %f31;
	ld.global.f32 	%f32, [%rd2+4];
	cvt.f64.f32 	%fd17, %f32;
	ld.global.f32 	%f33, [%rd22+8];
	cvt.f64.f32 	%fd18, %f33;
	fma.rn.f64 	%fd19, %fd13, %fd17, %fd18;
	cvt.rn.f32.f64 	%f34, %fd19;
	st.global.f32 	[%rd22+8], %f34;
	ld.global.f32 	%f35, [%rd2+8];
	cvt.f64.f32 	%fd20, %f35;
	ld.global.f32 	%f36, [%rd22+16];
	cvt.f64.f32 	%fd21, %f36;
	fma.rn.f64 	%fd22, %fd13, %fd20, %fd21;
	cvt.rn.f32.f64 	%f37, %fd22;
	st.global.f32 	[%rd22+16], %f37;
	ld.global.f32 	%f38, [%rd2+12];
	cvt.f64.f32 	%fd23, %f38;
	ld.global.f32 	%f39, [%rd22+24];
	cvt.f64.f32 	%fd24, %f39;
	fma.rn.f64 	%fd25, %fd13, %fd23, %fd24;
	cvt.rn.f32.f64 	%f40, %fd25;
	st.global.f32 	[%rd22+24], %f40;
$L__BB1_6:
	ret;

}


// ===== COMPILED SASS (sm_100) =====

	.target	sm_100

	.elftype	@"ET_EXEC"


//--------------------- .note.nv.tkinfo           --------------------------
	.section	.note.nv.tkinfo,"",@"SHT_NOTE"
	.sectionflags	@"SHF_NOTE_NV_TKINFO"
	.tkinfo
        /*0018*/ 	.word	0x00000002
        /*0030*/ 	.string	""
        /*0030*/ 	.string	"ptxas"
        /*0030*/ 	.string	"Cuda compilation tools, release 13.0, V13.0.88"
        /*0030*/ 	.string	"Build cuda_13.0.r13.0/compiler.36424714_0"
        /*0030*/ 	.string	"-arch sm_100 -m 64 "



//--------------------- .note.nv.cuinfo           --------------------------
	.section	.note.nv.cuinfo,"",@"SHT_NOTE"
	.sectionflags	@"SHF_NOTE_NV_CUINFO"
        /*0018*/ 	.short	0x0002
        /*001a*/ 	.short	0x0064
        /*001c*/ 	.short	0x0082
	.zero		2


//--------------------- .nv.info                  --------------------------
	.section	.nv.info,"",@"SHT_CUDA_INFO"
	.align	4


	//----- nvinfo : EIATTR_REGCOUNT
	.align		4
        /*0000*/ 	.byte	0x04, 0x2f
        /*0002*/ 	.short	(.L_1 - .L_0)
	.align		4
.L_0:
        /*0004*/ 	.word	index@(_Z11forwardPassPfS_S_S_S_)
        /*0008*/ 	.word	0x00000012


	//----- nvinfo : EIATTR_FRAME_SIZE
	.align		4
.L_1:
        /*000c*/ 	.byte	0x04, 0x11
        /*000e*/ 	.short	(.L_3 - .L_2)
	.align		4
.L_2:
        /*0010*/ 	.word	index@($__internal_0_$__cuda_sm20_dblrcp_rn_slowpath_v3)
        /*0014*/ 	.word	0x00000000


	//----- nvinfo : EIATTR_FRAME_SIZE
	.align		4
.L_3:
        /*0018*/ 	.byte	0x04, 0x11
        /*001a*/ 	.short	(.L_5 - .L_4)
	.align		4
.L_4:
        /*001c*/ 	.word	index@(_Z11forwardPassPfS_S_S_S_)
        /*0020*/ 	.word	0x00000000


	//----- nvinfo : EIATTR_REGCOUNT
	.align		4
.L_5:
        /*0024*/ 	.byte	0x04, 0x2f
        /*0026*/ 	.short	(.L_7 - .L_6)
	.align		4
.L_6:
        /*0028*/ 	.word	index@(_Z12backwardPassPfS_S_S_S_S_)
        /*002c*/ 	.word	0x00000016


	//----- nvinfo : EIATTR_FRAME_SIZE
	.align		4
.L_7:
        /*0030*/ 	.byte	0x04, 0x11
        /*0032*/ 	.short	(.L_9 - .L_8)
	.align		4
.L_8:
        /*0034*/ 	.word	index@(_Z12backwardPassPfS_S_S_S_S_)
        /*0038*/ 	.word	0x00000000


	//----- nvinfo : EIATTR_MIN_STACK_SIZE
	.align		4
.L_9:
        /*003c*/ 	.byte	0x04, 0x12
        /*003e*/ 	.short	(.L_11 - .L_10)
	.align		4
.L_10:
        /*0040*/ 	.word	index@(_Z12backwardPassPfS_S_S_S_S_)
        /*0044*/ 	.word	0x00000000


	//----- nvinfo : EIATTR_MIN_STACK_SIZE
	.align		4
.L_11:
        /*0048*/ 	.byte	0x04, 0x12
        /*004a*/ 	.short	(.L_13 - .L_12)
	.align		4
.L_12:
        /*004c*/ 	.word	index@(_Z11forwardPassPfS_S_S_S_)
        /*0050*/ 	.word	0x00000000
.L_13:


//--------------------- .nv.compat                --------------------------
	.section	.nv.compat,"",@"SHT_CUDA_COMPAT_INFO"
	.align	4
        /*0000*/ 	.byte	0x02, 0x09, 0x00, 0x00, 0x02, 0x02, 0x01, 0x00, 0x02, 0x05, 0x05, 0x00, 0x03, 0x07, 0x01, 0x01
        /*0010*/ 	.byte	0x02, 0x03, 0x00, 0x00, 0x02, 0x06, 0x01, 0x00, 0x04, 0x0b, 0x08, 0x00, 0x01, 0x00, 0x00, 0x00
        /*0020*/ 	.byte	0x00, 0x00, 0x00, 0x00


//--------------------- .nv.info._Z12backwardPassPfS_S_S_S_S_ --------------------------
	.section	.nv.info._Z12backwardPassPfS_S_S_S_S_,"",@"SHT_CUDA_INFO"
	.sectionflags	@""
	.align	4


	//----- nvinfo : EIATTR_CUDA_API_VERSION
	.align		4
        /*0000*/ 	.byte	0x04, 0x37
        /*0002*/ 	.short	(.L_15 - .L_14)
.L_14:
        /*0004*/ 	.word	0x00000082


	//----- nvinfo : EIATTR_KPARAM_INFO
	.align		4
.L_15:
        /*0008*/ 	.byte	0x04, 0x17
        /*000a*/ 	.short	(.L_17 - .L_16)
.L_16:
        /*000c*/ 	.word	0x00000000
        /*0010*/ 	.short	0x0005
        /*0012*/ 	.short	0x0028
        /*0014*/ 	.byte	0x00, 0xf5, 0x21, 0x00


	//----- nvinfo : EIATTR_KPARAM_INFO
	.align		4
.L_17:
        /*0018*/ 	.byte	0x04, 0x17
        /*001a*/ 	.short	(.L_19 - .L_18)
.L_18:
        /*001c*/ 	.word	0x00000000
        /*0020*/ 	.short	0x0004
        /*0022*/ 	.short	0x0020
        /*0024*/ 	.byte	0x00, 0xf5, 0x21, 0x00


	//----- nvinfo : EIATTR_KPARAM_INFO
	.align		4
.L_19:
        /*0028*/ 	.byte	0x04, 0x17
        /*002a*/ 	.short	(.L_21 - .L_20)
.L_20:
        /*002c*/ 	.word	0x00000000
        /*0030*/ 	.short	0x0003
        /*0032*/ 	.short	0x0018
        /*0034*/ 	.byte	0x00, 0xf5, 0x21, 0x00


	//----- nvinfo : EIATTR_KPARAM_INFO
	.align		4
.L_21:
        /*0038*/ 	.byte	0x04, 0x17
        /*003a*/ 	.short	(.L_23 - .L_22)
.L_22:
        /*003c*/ 	.word	0x00000000
        /*0040*/ 	.short	0x0002
        /*0042*/ 	.short	0x0010
        /*0044*/ 	.byte	0x00, 0xf5, 0x21, 0x00


	//----- nvinfo : EIATTR_KPARAM_INFO
	.align		4
.L_23:
        /*0048*/ 	.byte	0x04, 0x17
        /*004a*/ 	.short	(.L_25 - .L_24)
.L_24:
        /*004c*/ 	.word	0x00000000
        /*0050*/ 	.short	0x0001
        /*0052*/ 	.short	0x0008
        /*0054*/ 	.byte	0x00, 0xf5, 0x21, 0x00


	//----- nvinfo : EIATTR_KPARAM_INFO
	.align		4
.L_25:
        /*0058*/ 	.byte	0x04, 0x17
        /*005a*/ 	.short	(.L_27 - .L_26)
.L_26:
        /*005c*/ 	.word	0x00000000
        /*0060*/ 	.short	0x0000
        /*0062*/ 	.short	0x0000
        /*0064*/ 	.byte	0x00, 0xf5, 0x21, 0x00


	//----- nvinfo : EIATTR_SPARSE_MMA_MASK
	.align		4
.L_27:
        /*0068*/ 	.byte	0x03, 0x50
        /*006a*/ 	.short	0x0000


	//----- nvinfo : EIATTR_MAXREG_COUNT
	.align		4
        /*006c*/ 	.byte	0x03, 0x1b
        /*006e*/ 	.short	0x00ff


	//----- nvinfo : EIATTR_NUM_BARRIERS
	.align		4
        /*0070*/ 	.byte	0x02, 0x4c
        /*0072*/ 	.byte	0x01
	.zero		1


	//----- nvinfo : EIATTR_MERCURY_ISA_VERSION
	.align		4
        /*0074*/ 	.byte	0x03, 0x5f
        /*0076*/ 	.short	0x0101


	//----- nvinfo : EIATTR_VRC_CTA_INIT_COUNT
	.align		4
        /*0078*/ 	.byte	0x02, 0x4a
	.zero		1
	.zero		1


	//----- nvinfo : EIATTR_EXIT_INSTR_OFFSETS
	.align		4
        /*007c*/ 	.byte	0x04, 0x1c
        /*007e*/ 	.short	(.L_29 - .L_28)


	//   ....[0]....
.L_28:
        /*0080*/ 	.word	0x00000430


	//   ....[1]....
        /*0084*/ 	.word	0x00000680


	//----- nvinfo : EIATTR_CRS_STACK_SIZE
	.align		4
.L_29:
        /*0088*/ 	.byte	0x04, 0x1e
        /*008a*/ 	.short	(.L_31 - .L_30)
.L_30:
        /*008c*/ 	.word	0x00000000


	//----- nvinfo : EIATTR_CBANK_PARAM_SIZE
	.align		4
.L_31:
        /*0090*/ 	.byte	0x03, 0x19
        /*0092*/ 	.short	0x0030


	//----- nvinfo : EIATTR_PARAM_CBANK
	.align		4
        /*0094*/ 	.byte	0x04, 0x0a
        /*0096*/ 	.short	(.L_33 - .L_32)
	.align		4
.L_32:
        /*0098*/ 	.word	index@(.nv.constant0._Z12backwardPassPfS_S_S_S_S_)
        /*009c*/ 	.short	0x0380
        /*009e*/ 	.short	0x0030


	//----- nvinfo : EIATTR_SW_WAR
	.align		4
.L_33:
        /*00a0*/ 	.byte	0x04, 0x36
        /*00a2*/ 	.short	(.L_35 - .L_34)
.L_34:
        /*00a4*/ 	.word	0x00000008
.L_35:


//--------------------- .nv.info._Z11forwardPassPfS_S_S_S_ --------------------------
	.section	.nv.info._Z11forwardPassPfS_S_S_S_,"",@"SHT_CUDA_INFO"
	.sectionflags	@""
	.align	4


	//----- nvinfo : EIATTR_CUDA_API_VERSION
	.align		4
        /*0000*/ 	.byte	0x04, 0x37
        /*0002*/ 	.short	(.L_37 - .L_36)
.L_36:
        /*0004*/ 	.word	0x00000082


	//----- nvinfo : EIATTR_KPARAM_INFO
	.align		4
.L_37:
        /*0008*/ 	.byte	0x04, 0x17
        /*000a*/ 	.short	(.L_39 - .L_38)
.L_38:
        /*000c*/ 	.word	0x00000000
        /*0010*/ 	.short	0x0004
        /*0012*/ 	.short	0x0020
        /*0014*/ 	.byte	0x00, 0xf5, 0x21, 0x00


	//----- nvinfo : EIATTR_KPARAM_INFO
	.align		4
.L_39:
        /*0018*/ 	.byte	0x04, 0x17
        /*001a*/ 	.short	(.L_41 - .L_40)
.L_40:
        /*001c*/ 	.word	0x00000000
        /*0020*/ 	.short	0x0003
        /*0022*/ 	.short	0x0018
        /*0024*/ 	.byte	0x00, 0xf5, 0x21, 0x00


	//----- nvinfo : EIATTR_KPARAM_INFO
	.align		4
.L_41:
        /*0028*/ 	.byte	0x04, 0x17
        /*002a*/ 	.short	(.L_43 - .L_42)
.L_42:
        /*002c*/ 	.word	0x00000000
        /*0030*/ 	.short	0x0002
        /*0032*/ 	.short	0x0010
        /*0034*/ 	.byte	0x00, 0xf5, 0x21, 0x00


	//----- nvinfo : EIATTR_KPARAM_INFO
	.align		4
.L_43:
        /*0038*/ 	.byte	0x04, 0x17
        /*003a*/ 	.short	(.L_45 - .L_44)
.L_44:
        /*003c*/ 	.word	0x00000000
        /*0040*/ 	.short	0x0001
        /*0042*/ 	.short	0x0008
        /*0044*/ 	.byte	0x00, 0xf5, 0x21, 0x00


	//----- nvinfo : EIATTR_KPARAM_INFO
	.align		4
.L_45:
        /*0048*/ 	.byte	0x04, 0x17
        /*004a*/ 	.short	(.L_47 - .L_46)
.L_46:
        /*004c*/ 	.word	0x00000000
        /*0050*/ 	.short	0x0000
        /*0052*/ 	.short	0x0000
        /*0054*/ 	.byte	0x00, 0xf5, 0x21, 0x00


	//----- nvinfo : EIATTR_SPARSE_MMA_MASK
	.align		4
.L_47:
        /*0058*/ 	.byte	0x03, 0x50
        /*005a*/ 	.short	0x0000


	//----- nvinfo : EIATTR_MAXREG_COUNT
	.align		4
        /*005c*/ 	.byte	0x03, 0x1b
        /*005e*/ 	.short	0x00ff


	//----- nvinfo : EIATTR_NUM_BARRIERS
	.align		4
        /*0060*/ 	.byte	0x02, 0x4c
        /*0062*/ 	.byte	0x01
	.zero		1


	//----- nvinfo : EIATTR_MERCURY_ISA_VERSION
	.align		4
        /*0064*/ 	.byte	0x03, 0x5f
        /*0066*/ 	.short	0x0101


	//----- nvinfo : EIATTR_VRC_CTA_INIT_COUNT
	.align		4
        /*0068*/ 	.byte	0x02, 0x4a
	.zero		1
	.zero		1


	//----- nvinfo : EIATTR_EXIT_INSTR_OFFSETS
	.align		4
        /*006c*/ 	.byte	0x04, 0x1c
        /*006e*/ 	.short	(.L_49 - .L_48)


	//   ....[0]....
.L_48:
        /*0070*/ 	.word	0x00000390


	//   ....[1]....
        /*0074*/ 	.word	0x000006e0


	//----- nvinfo : EIATTR_CRS_STACK_SIZE
	.align		4
.L_49:
        /*0078*/ 	.byte	0x04, 0x1e
        /*007a*/ 	.short	(.L_51 - .L_50)
.L_50:
        /*007c*/ 	.word	0x00000000


	//----- nvinfo : EIATTR_CBANK_PARAM_SIZE
	.align		4
.L_51:
        /*0080*/ 	.byte	0x03, 0x19
        /*0082*/ 	.short	0x0028


	//----- nvinfo : EIATTR_PARAM_CBANK
	.align		4
        /*0084*/ 	.byte	0x04, 0x0a
        /*0086*/ 	.short	(.L_53 - .L_52)
	.align		4
.L_52:
        /*0088*/ 	.word	index@(.nv.constant0._Z11forwardPassPfS_S_S_S_)
        /*008c*/ 	.short	0x0380
        /*008e*/ 	.short	0x0028


	//----- nvinfo : EIATTR_SW_WAR
	.align		4
.L_53:
        /*0090*/ 	.byte	0x04, 0x36
        /*0092*/ 	.short	(.L_55 - .L_54)
.L_54:
        /*0094*/ 	.word	0x00000008
.L_55:


//--------------------- .nv.callgraph             --------------------------
	.section	.nv.callgraph,"",@"SHT_CUDA_CALLGRAPH"
	.align	4
	.sectionentsize	8
	.align		4
        /*0000*/ 	.word	0x00000000
	.align		4
        /*0004*/ 	.word	0xffffffff
	.align		4
        /*0008*/ 	.word	0x00000000
	.align		4
        /*000c*/ 	.word	0xfffffffe
	.align		4
        /*0010*/ 	.word	0x00000000
	.align		4
        /*0014*/ 	.word	0xfffffffd
	.align		4
        /*0018*/ 	.word	0x00000000
	.align		4
        /*001c*/ 	.word	0xfffffffc


//--------------------- .text._Z12backwardPassPfS_S_S_S_S_ --------------------------
	.section	.text._Z12backwardPassPfS_S_S_S_S_,"ax",@progbits
	.align	128
        .global         _Z12backwardPassPfS_S_S_S_S_
        .type           _Z12backwardPassPfS_S_S_S_S_,@function
        .size           _Z12backwardPassPfS_S_S_S_S_,(.L_x_15 - _Z12backwardPassPfS_S_S_S_S_)
        .other          _Z12backwardPassPfS_S_S_S_S_,@"STO_CUDA_ENTRY STV_DEFAULT"
_Z12backwardPassPfS_S_S_S_S_:
.text._Z12backwardPassPfS_S_S_S_S_:
[----:B------:R-:W-:Y:S01]  /*0000*/  LDC R1, c[0x0][0x37c] ;  /* 0x0000df00ff017b82 */ /* 0x000fe20000000800 */
[----:B------:R-:W0:Y:S01]  /*0010*/  S2R R0, SR_TID.X ;  /* 0x0000000000007919 */ /* 0x000e220000002100 */
[----:B------:R-:W1:Y:S01]  /*0020*/  LDCU.64 UR6, c[0x0][0x358] ;  /* 0x00006b00ff0677ac */ /* 0x000e620008000a00 */
[----:B0-----:R-:W-:-:S13]  /*0030*/  ISETP.GT.U32.AND P0, PT, R0, 0x1, PT ;  /* 0x000000010000780c */ /* 0x001fda0003f04070 */
[----:B------:R-:W0:Y:S08]  /*0040*/  @!P0 LDC.64 R2, c[0x0][0x3a8] ;  /* 0x0000ea00ff028b82 */ /* 0x000e300000000a00 */
[----:B------:R-:W2:Y:S01]  /*0050*/  @!P0 LDC.64 R6, c[0x0][0x390] ;  /* 0x0000e400ff068b82 */ /* 0x000ea20000000a00 */
[----:B0-----:R-:W-:-:S06]  /*0060*/  @!P0 IMAD.WIDE.U32 R2, R0, 0x4, R2 ;  /* 0x0000000400028825 */ /* 0x001fcc00078e0002 */
[----:B-1----:R-:W3:Y:S01]  /*0070*/  @!P0 LDG.E R2, desc[UR6][R2.64] ;  /* 0x0000000602028981 */ /* 0x002ee2000c1e1900 */
[----:B--2---:R-:W-:-:S06]  /*0080*/  @!P0 IMAD.WIDE.U32 R6, R0, 0x4, R6 ;  /* 0x0000000400068825 */ /* 0x004fcc00078e0006 */
[----:B------:R-:W3:Y:S01]  /*0090*/  @!P0 LDG.E R7, desc[UR6][R6.64] ;  /* 0x0000000606078981 */ /* 0x000ee2000c1e1900 */
[----:B------:R-:W0:Y:S01]  /*00a0*/  S2UR UR5, SR_CgaCtaId ;  /* 0x00000000000579c3 */ /* 0x000e220000008800 */
[----:B------:R-:W-:Y:S01]  /*00b0*/  UMOV UR4, 0x400 ;  /* 0x0000040000047882 */ /* 0x000fe20000000000 */
[----:B------:R-:W-:Y:S01]  /*00c0*/  ISETP.GT.U32.AND P1, PT, R0, 0x3, PT ;  /* 0x000000030000780c */ /* 0x000fe20003f24070 */
[----:B------:R-:W-:Y:S01]  /*00d0*/  BSSY.RECONVERGENT B0, `(.L_x_0) ;  /* 0x0000034000007945 */ /* 0x000fe20003800200 */
[----:B0-----:R-:W-:Y:S01]  /*00e0*/  ULEA UR4, UR5, UR4, 0x18 ;  /* 0x0000000405047291 */ /* 0x001fe2000f8ec0ff */
[----:B---3--:R-:W-:Y:S01]  /*00f0*/  @!P0 FADD R4, R2, -R7 ;  /* 0x8000000702048221 */ /* 0x008fe20000000000 */
[----:B------:R-:W-:-:S03]  /*0100*/  @!P0 FADD R8, -R7, 1 ;  /* 0x3f80000007088421 */ /* 0x000fc60000000100 */
[----:B------:R-:W-:Y:S01]  /*0110*/  @!P0 FMUL R5, R7, R4 ;  /* 0x0000000407058220 */ /* 0x000fe20000400000 */
[----:B------:R-:W-:-:S03]  /*0120*/  LEA R4, R0, UR4, 0x2 ;  /* 0x0000000400047c11 */ /* 0x000fc6000f8e10ff */
[----:B------:R-:W-:-:S05]  /*0130*/  @!P0 FMUL R5, R5, R8 ;  /* 0x0000000805058220 */ /* 0x000fca0000400000 */
[----:B------:R0:W-:Y:S01]  /*0140*/  @!P0 STS [R4], R5 ;  /* 0x0000000504008388 */ /* 0x0001e20000000800 */
[----:B------:R-:W-:Y:S06]  /*0150*/  BAR.SYNC.DEFER_BLOCKING 0x0 ;  /* 0x0000000000007b1d */ /* 0x000fec0000010000 */
[----:B------:R-:W-:Y:S05]  /*0160*/  @P1 BRA `(.L_x_1) ;  /* 0x0000000000a81947 */ /* 0x000fea0003800000 */
[----:B------:R-:W1:Y:S01]  /*0170*/  LDC.64 R10, c[0x0][0x3a0] ;  /* 0x0000e800ff0a7b82 */ /* 0x000e620000000a00 */
[----:B------:R-:W-:-:S07]  /*0180*/  SHF.L.U32 R3, R0, 0x1, RZ ;  /* 0x0000000100037819 */ /* 0x000fce00000006ff */
[----:B------:R-:W2:Y:S08]  /*0190*/  LDC.64 R12, c[0x0][0x388] ;  /* 0x0000e200ff0c7b82 */ /* 0x000eb00000000a00 */
[----:B------:R-:W3:Y:S01]  /*01a0*/  LDC.64 R8, c[0x0][0x398] ;  /* 0x0000e600ff087b82 */ /* 0x000ee20000000a00 */
[----:B-1----:R-:W-:-:S07]  /*01b0*/  IMAD.WIDE.U32 R10, R3, 0x4, R10 ;  /* 0x00000004030a7825 */ /* 0x002fce00078e000a */
[----:B------:R-:W1:Y:S01]  /*01c0*/  LDC.64 R6, c[0x0][0x380] ;  /* 0x0000e000ff067b82 */ /* 0x000e620000000a00 */
[----:B------:R-:W4:Y:S04]  /*01d0*/  LDS.64 R2, [UR4] ;  /* 0x00000004ff027984 */ /* 0x000f280008000a00 */
[----:B0-----:R-:W4:Y:S01]  /*01e0*/  LDG.E R5, desc[UR6][R10.64] ;  /* 0x000000060a057981 */ /* 0x001f22000c1e1900 */
[----:B--2---:R-:W-:-:S03]  /*01f0*/  IMAD.WIDE.U32 R12, R0, 0x4, R12 ;  /* 0x00000004000c7825 */ /* 0x004fc600078e000c */
[----:B------:R-:W2:Y:S04]  /*0200*/  LDG.E R15, desc[UR6][R10.64+0x4] ;  /* 0x000004060a0f7981 */ /* 0x000ea8000c1e1900 */
[----:B------:R-:W5:Y:S01]  /*0210*/  LDG.E R12, desc[UR6][R12.64] ;  /* 0x000000060c0c7981 */ /* 0x000f62000c1e1900 */
[----:B---3--:R-:W-:-:S05]  /*0220*/  IMAD.WIDE.U32 R8, R0, 0x4, R8 ;  /* 0x0000000400087825 */ /* 0x008fca00078e0008 */
[----:B------:R-:W3:Y:S04]  /*0230*/  LDG.E R16, desc[UR6][R8.64] ;  /* 0x0000000608107981 */ /* 0x000ee8000c1e1900 */
[----:B-1----:R-:W3:Y:S01]  /*0240*/  LDG.E R14, desc[UR6][R6.64] ;  /* 0x00000006060e7981 */ /* 0x002ee2000c1e1900 */
[----:B------:R-:W-:Y:S01]  /*0250*/  UMOV UR8, 0x9999999a ;  /* 0x9999999a00087882 */ /* 0x000fe20000000000 */
[----:B------:R-:W-:Y:S02]  /*0260*/  UMOV UR9, 0x3fb99999 ;  /* 0x3fb9999900097882 */ /* 0x000fe40000000000 */
[----:B------:R-:W3:Y:S01]  /*0270*/  LDG.E R19, desc[UR6][R8.64+0x10] ;  /* 0x0000100608137981 */ /* 0x000ee2000c1e1900 */
[----:B----4-:R-:W-:-:S04]  /*0280*/  FFMA R2, R2, R5, RZ ;  /* 0x0000000502027223 */ /* 0x010fc800000000ff */
[----:B--2---:R-:W-:Y:S01]  /*0290*/  FFMA R2, R15, R3, R2 ;  /* 0x000000030f027223 */ /* 0x004fe20000000002 */
[----:B-----5:R-:W-:-:S04]  /*02a0*/  FADD R5, -R12, 1 ;  /* 0x3f8000000c057421 */ /* 0x020fc80000000100 */
[----:B------:R-:W-:-:S04]  /*02b0*/  FMUL R5, R12, R5 ;  /* 0x000000050c057220 */ /* 0x000fc80000400000 */
[----:B------:R-:W-:-:S04]  /*02c0*/  FMUL R5, R2, R5 ;  /* 0x0000000502057220 */ /* 0x000fc80000400000 */
[----:B------:R-:W0:Y:S08]  /*02d0*/  F2F.F64.F32 R2, R5 ;  /* 0x0000000500027310 */ /* 0x000e300000201800 */
[----:B---3--:R-:W-:Y:S08]  /*02e0*/  F2F.F64.F32 R14, R14 ;  /* 0x0000000e000e7310 */ /* 0x008ff00000201800 */
[----:B------:R-:W1:Y:S01]  /*02f0*/  F2F.F64.F32 R10, R16 ;  /* 0x00000010000a7310 */ /* 0x000e620000201800 */
[----:B0-----:R-:W-:-:S08]  /*0300*/  DMUL R2, R2, UR8 ;  /* 0x0000000802027c28 */ /* 0x001fd00008000000 */
[----:B-1----:R-:W-:-:S06]  /*0310*/  DFMA R10, R2, R14, R10 ;  /* 0x0000000e020a722b */ /* 0x002fcc000000000a */
[----:B------:R-:W0:Y:S02]  /*0320*/  F2F.F32.F64 R17, R10 ;  /* 0x0000000a00117310 */ /* 0x000e240000301000 */
[----:B0-----:R1:W-:Y:S04]  /*0330*/  STG.E desc[UR6][R8.64], R17 ;  /* 0x0000001108007986 */ /* 0x0013e8000c101906 */
[----:B------:R-:W2:Y:S02]  /*0340*/  LDG.E R18, desc[UR6][R6.64+0x4] ;  /* 0x0000040606127981 */ /* 0x000ea4000c1e1900 */
[----:B------:R-:W-:Y:S08]  /*0350*/  F2F.F64.F32 R14, R19 ;  /* 0x00000013000e7310 */ /* 0x000ff00000201800 */
[----:B--2---:R-:W0:Y:S02]  /*0360*/  F2F.F64.F32 R12, R18 ;  /* 0x00000012000c7310 */ /* 0x004e240000201800 */
[C---:B0-----:R-:W-:Y:S01]  /*0370*/  DFMA R12, R2.reuse, R12, R14 ;  /* 0x0000000c020c722b */ /* 0x041fe2000000000e */
[----:B------:R-:W2:Y:S09]  /*0380*/  LDG.E R14, desc[UR6][R8.64+0x20] ;  /* 0x00002006080e7981 */ /* 0x000eb2000c1e1900 */
[----:B------:R-:W0:Y:S02]  /*0390*/  F2F.F32.F64 R13, R12 ;  /* 0x0000000c000d7310 */ /* 0x000e240000301000 */
[----:B0-----:R1:W-:Y:S04]  /*03a0*/  STG.E desc[UR6][R8.64+0x10], R13 ;  /* 0x0000100d08007986 */ /* 0x0013e8000c101906 */
[----:B------:R-:W3:Y:S02]  /*03b0*/  LDG.E R5, desc[UR6][R6.64+0x8] ;  /* 0x0000080606057981 */ /* 0x000ee4000c1e1900 */
[----:B--2---:R-:W-:Y:S08]  /*03c0*/  F2F.F64.F32 R14, R14 ;  /* 0x0000000e000e7310 */ /* 0x004ff00000201800 */
[----:B---3--:R-:W0:Y:S02]  /*03d0*/  F2F.F64.F32 R10, R5 ;  /* 0x00000005000a7310 */ /* 0x008e240000201800 */
[----:B0-----:R-:W-:-:S10]  /*03e0*/  DFMA R10, R2, R10, R14 ;  /* 0x0000000a020a722b */ /* 0x001fd4000000000e */
[----:B------:R-:W0:Y:S02]  /*03f0*/  F2F.F32.F64 R11, R10 ;  /* 0x0000000a000b7310 */ /* 0x000e240000301000 */
[----:B0-----:R1:W-:Y:S02]  /*0400*/  STG.E desc[UR6][R8.64+0x20], R11 ;  /* 0x0000200b08007986 */ /* 0x0013e4000c101906 */
.L_x_1:
[----:B------:R-:W-:Y:S05]  /*0410*/  BSYNC.RECONVERGENT B0 ;  /* 0x0000000000007941 */ /* 0x000fea0003800200 */
.L_x_0:
[----:B------:R-:W-:Y:S06]  /*0420*/  BAR.SYNC.DEFER_BLOCKING 0x0 ;  /* 0x0000000000007b1d */ /* 0x000fec0000010000 */
[----:B------:R-:W-:Y:S05]  /*0430*/  @P0 EXIT ;  /* 0x000000000000094d */ /* 0x000fea0003800000 */
[----:B------:R-:W2:Y:S01]  /*0440*/  LDC.64 R6, c[0x0][0x3a0] ;  /* 0x0000e800ff067b82 */ /* 0x000ea20000000a00 */
[----:B0-----:R-:W0:Y:S07]  /*0450*/  LDS R4, [R4] ;  /* 0x0000000004047984 */ /* 0x001e2e0000000800 */
[----:B------:R-:W3:Y:S01]  /*0460*/  LDC.64 R2, c[0x0][0x388] ;  /* 0x0000e200ff027b82 */ /* 0x000ee20000000a00 */
[----:B--2---:R-:W-:-:S05]  /*0470*/  IMAD.WIDE.U32 R6, R0, 0x4, R6 ;  /* 0x0000000400067825 */ /* 0x004fca00078e0006 */
[----:B------:R-:W2:Y:S04]  /*0480*/  LDG.E R14, desc[UR6][R6.64] ;  /* 0x00000006060e7981 */ /* 0x000ea8000c1e1900 */
[----:B---3--:R-:W3:Y:S01]  /*0490*/  LDG.E R0, desc[UR6][R2.64] ;  /* 0x0000000602007981 */ /* 0x008ee2000c1e1900 */
[----:B------:R-:W-:Y:S01]  /*04a0*/  UMOV UR4, 0x9999999a ;  /* 0x9999999a00047882 */ /* 0x000fe20000000000 */
[----:B------:R-:W-:Y:S02]  /*04b0*/  UMOV UR5, 0x3fb99999 ;  /* 0x3fb9999900057882 */ /* 0x000fe40000000000 */
[----:B-1----:R-:W4:Y:S01]  /*04c0*/  LDG.E R17, desc[UR6][R6.64+0x8] ;  /* 0x0000080606117981 */ /* 0x002f22000c1e1900 */
[----:B0-----:R-:W0:Y:S02]  /*04d0*/  F2F.F64.F32 R8, R4 ;  /* 0x0000000400087310 */ /* 0x001e240000201800 */
[----:B0-----:R-:W-:-:S06]  /*04e0*/  DMUL R8, R8, UR4 ;  /* 0x0000000408087c28 */ /* 0x001fcc0008000000 */
[----:B--2---:R0:W-:Y:S08]  /*04f0*/  F2F.F64.F32 R12, R14 ;  /* 0x0000000e000c7310 */ /* 0x0041f00000201800 */
[----:B---3--:R-:W1:Y:S01]  /*0500*/  F2F.F64.F32 R10, R0 ;  /* 0x00000000000a7310 */ /* 0x008e620000201800 */
[----:B0-----:R-:W2:Y:S01]  /*0510*/  LDG.E R14, desc[UR6][R6.64+0x10] ;  /* 0x00001006060e7981 */ /* 0x001ea2000c1e1900 */
[----:B-1----:R-:W-:-:S06]  /*0520*/  DFMA R10, R8, R10, R12 ;  /* 0x0000000a080a722b */ /* 0x002fcc000000000c */
[----:B------:R-:W0:Y:S02]  /*0530*/  F2F.F32.F64 R15, R10 ;  /* 0x0000000a000f7310 */ /* 0x000e240000301000 */
[----:B0-----:R0:W-:Y:S04]  /*0540*/  STG.E desc[UR6][R6.64], R15 ;  /* 0x0000000f06007986 */ /* 0x0011e8000c101906 */
[----:B------:R-:W3:Y:S02]  /*0550*/  LDG.E R16, desc[UR6][R2.64+0x4] ;  /* 0x0000040602107981 */ /* 0x000ee4000c1e1900 */
[----:B----4-:R-:W-:Y:S08]  /*0560*/  F2F.F64.F32 R12, R17 ;  /* 0x00000011000c7310 */ /* 0x010ff00000201800 */
[----:B---3--:R-:W1:Y:S02]  /*0570*/  F2F.F64.F32 R4, R16 ;  /* 0x0000001000047310 */ /* 0x008e640000201800 */
[----:B-1----:R-:W-:-:S06]  /*0580*/  DFMA R4, R8, R4, R12 ;  /* 0x000000040804722b */ /* 0x002fcc000000000c */
[----:B------:R-:W1:Y:S02]  /*0590*/  F2F.F32.F64 R19, R4 ;  /* 0x0000000400137310 */ /* 0x000e640000301000 */
[----:B-1----:R-:W-:Y:S04]  /*05a0*/  STG.E desc[UR6][R6.64+0x8], R19 ;  /* 0x0000081306007986 */ /* 0x002fe8000c101906 */
[----:B------:R-:W3:Y:S02]  /*05b0*/  LDG.E R0, desc[UR6][R2.64+0x8] ;  /* 0x0000080602007981 */ /* 0x000ee4000c1e1900 */
[----:B--2---:R-:W-:Y:S08]  /*05c0*/  F2F.F64.F32 R12, R14 ;  /* 0x0000000e000c7310 */ /* 0x004ff00000201800 */
[----:B---3--:R-:W1:Y:S02]  /*05d0*/  F2F.F64.F32 R10, R0 ;  /* 0x00000000000a7310 */ /* 0x008e640000201800 */
[C---:B-1----:R-:W-:Y:S01]  /*05e0*/  DFMA R10, R8.reuse, R10, R12 ;  /* 0x0000000a080a722b */ /* 0x042fe2000000000c */
[----:B------:R-:W2:Y:S09]  /*05f0*/  LDG.E R12, desc[UR6][R6.64+0x18] ;  /* 0x00001806060c7981 */ /* 0x000eb2000c1e1900 */
[----:B------:R-:W1:Y:S02]  /*0600*/  F2F.F32.F64 R11, R10 ;  /* 0x0000000a000b7310 */ /* 0x000e640000301000 */
[----:B-1----:R-:W-:Y:S04]  /*0610*/  STG.E desc[UR6][R6.64+0x10], R11 ;  /* 0x0000100b06007986 */ /* 0x002fe8000c101906 */
[----:B0-----:R-:W3:Y:S02]  /*0620*/  LDG.E R15, desc[UR6][R2.64+0xc] ;  /* 0x00000c06020f7981 */ /* 0x001ee4000c1e1900 */
[----:B--2---:R-:W-:Y:S08]  /*0630*/  F2F.F64.F32 R12, R12 ;  /* 0x0000000c000c7310 */ /* 0x004ff00000201800 */
[----:B---3--:R-:W0:Y:S02]  /*0640*/  F2F.F64.F32 R4, R15 ;  /* 0x0000000f00047310 */ /* 0x008e240000201800 */
[----:B0-----:R-:W-:-:S10]  /*0650*/  DFMA R4, R8, R4, R12 ;  /* 0x000000040804722b */ /* 0x001fd4000000000c */
[----:B------:R-:W0:Y:S02]  /*0660*/  F2F.F32.F64 R5, R4 ;  /* 0x0000000400057310 */ /* 0x000e240000301000 */
[----:B0-----:R-:W-:Y:S01]  /*0670*/  STG.E desc[UR6][R6.64+0x18], R5 ;  /* 0x0000180506007986 */ /* 0x001fe2000c101906 */
[----:B------:R-:W-:Y:S05]  /*0680*/  EXIT ;  /* 0x000000000000794d */ /* 0x000fea0003800000 */
.L_x_2:
[----:B------:R-:W-:-:S00]  /*0690*/  BRA `(.L_x_2) ;  /* 0xfffffffc00fc7947 */ /* 0x000fc0000383ffff */
[----:B------:R-:W-:-:S00]  /*06a0*/  NOP ;  /* 0x0000000000007918 */ /* 0x000fc00000000000 */
        /* <DEDUP_REMOVED lines=13> */
.L_x_15:


//--------------------- .text._Z11forwardPassPfS_S_S_S_ --------------------------
	.section	.text._Z11forwardPassPfS_S_S_S_,"ax",@progbits
	.align	128
        .global         _Z11forwardPassPfS_S_S_S_
        .type           _Z11forwardPassPfS_S_S_S_,@function
        .size           _Z11forwardPassPfS_S_S_S_,(.L_x_14 - _Z11forwardPassPfS_S_S_S_)
        .other          _Z11forwardPassPfS_S_S_S_,@"STO_CUDA_ENTRY STV_DEFAULT"
_Z11forwardPassPfS_S_S_S_:
.text._Z11forwardPassPfS_S_S_S_:
[----:B------:R-:W-:Y:S01]  /*0000*/  LDC R1, c[0x0][0x37c] ;  /* 0x0000df00ff017b82 */ /* 0x000fe20000000800 */
[----:B------:R-:W0:Y:S01]  /*0010*/  S2R R4, SR_TID.X ;  /* 0x0000000000047919 */ /* 0x000e220000002100 */
[----:B------:R-:W1:Y:S01]  /*0020*/  LDCU.64 UR4, c[0x0][0x358] ;  /* 0x00006b00ff0477ac */ /* 0x000e620008000a00 */
[----:B------:R-:W-:Y:S01]  /*0030*/  BSSY.RECONVERGENT B0, `(.L_x_3) ;  /* 0x0000033000007945 */ /* 0x000fe20003800200 */
[----:B0-----:R-:W-:-:S13]  /*0040*/  ISETP.GT.U32.AND P0, PT, R4, 0x3, PT ;  /* 0x000000030400780c */ /* 0x001fda0003f04070 */
[----:B-1----:R-:W-:Y:S05]  /*0050*/  @P0 BRA `(.L_x_4) ;  /* 0x0000000000c00947 */ /* 0x002fea0003800000 */
[----:B------:R-:W0:Y:S08]  /*0060*/  LDC.64 R2, c[0x0][0x390] ;  /* 0x0000e400ff027b82 */ /* 0x000e300000000a00 */
[----:B------:R-:W1:Y:S08]  /*0070*/  LDC.64 R8, c[0x0][0x388] ;  /* 0x0000e200ff087b82 */ /* 0x000e700000000a00 */
[----:B------:R-:W2:Y:S01]  /*0080*/  LDC.64 R6, c[0x0][0x380] ;  /* 0x0000e000ff067b82 */ /* 0x000ea20000000a00 */
[----:B0-----:R-:W-:-:S05]  /*0090*/  IMAD.WIDE.U32 R2, R4, 0x4, R2 ;  /* 0x0000000404027825 */ /* 0x001fca00078e0002 */
[----:B------:R-:W-:Y:S01]  /*00a0*/  STG.E desc[UR4][R2.64], RZ ;  /* 0x000000ff02007986 */ /* 0x000fe2000c101904 */
[----:B-1----:R-:W-:-:S05]  /*00b0*/  IMAD.WIDE.U32 R8, R4, 0x4, R8 ;  /* 0x0000000404087825 */ /* 0x002fca00078e0008 */
[----:B------:R-:W3:Y:S04]  /*00c0*/  LDG.E R5, desc[UR4][R8.64] ;  /* 0x0000000408057981 */ /* 0x000ee8000c1e1900 */
[----:B--2---:R-:W3:Y:S02]  /*00d0*/  LDG.E R0, desc[UR4][R6.64] ;  /* 0x0000000406007981 */ /* 0x004ee4000c1e1900 */
[----:B---3--:R-:W-:-:S05]  /*00e0*/  FFMA R5, R0, R5, RZ ;  /* 0x0000000500057223 */ /* 0x008fca00000000ff */
[----:B------:R0:W-:Y:S04]  /*00f0*/  STG.E desc[UR4][R2.64], R5 ;  /* 0x0000000502007986 */ /* 0x0001e8000c101904 */
[----:B------:R-:W2:Y:S04]  /*0100*/  LDG.E R0, desc[UR4][R6.64+0x4] ;  /* 0x0000040406007981 */ /* 0x000ea8000c1e1900 */
[----:B------:R-:W2:Y:S02]  /*0110*/  LDG.E R10, desc[UR4][R8.64+0x10] ;  /* 0x00001004080a7981 */ /* 0x000ea4000c1e1900 */
[----:B--2---:R-:W-:-:S05]  /*0120*/  FFMA R11, R0, R10, R5 ;  /* 0x0000000a000b7223 */ /* 0x004fca0000000005 */
[----:B------:R1:W-:Y:S04]  /*0130*/  STG.E desc[UR4][R2.64], R11 ;  /* 0x0000000b02007986 */ /* 0x0003e8000c101904 */
[----:B------:R-:W2:Y:S04]  /*0140*/  LDG.E R0, desc[UR4][R6.64+0x8] ;  /* 0x0000080406007981 */ /* 0x000ea8000c1e1900 */
[----:B------:R-:W2:Y:S01]  /*0150*/  LDG.E R10, desc[UR4][R8.64+0x20] ;  /* 0x00002004080a7981 */ /* 0x000ea2000c1e1900 */
[----:B------:R-:W-:Y:S01]  /*0160*/  HFMA2 R13, -RZ, RZ, 0.96630859375, -0.0022525787353515625 ;  /* 0x3bbb989dff0d7431 */ /* 0x000fe200000001ff */
[----:B------:R-:W-:Y:S01]  /*0170*/  MOV R15, 0x437c0000 ;  /* 0x437c0000000f7802 */ /* 0x000fe20000000f00 */
[----:B------:R-:W-:Y:S01]  /*0180*/  BSSY.RECONVERGENT B1, `(.L_x_5) ;  /* 0x000001b000017945 */ /* 0x000fe20003800200 */
[----:B--2---:R-:W-:-:S04]  /*0190*/  FFMA R0, R0, R10, R11 ;  /* 0x0000000a00007223 */ /* 0x004fc8000000000b */
[----:B------:R-:W-:-:S04]  /*01a0*/  FFMA.SAT R10, R0, -R13, 0.5 ;  /* 0x3f000000000a7423 */ /* 0x000fc8000000280d */
[----:B------:R-:W-:-:S04]  /*01b0*/  FFMA.RM R10, R10, R15, 12582913 ;  /* 0x4b4000010a0a7423 */ /* 0x000fc8000000400f */
[C---:B0-----:R-:W-:Y:S01]  /*01c0*/  FADD R5, R10.reuse, -12583039 ;  /* 0xcb40007f0a057421 */ /* 0x041fe20000000000 */
[----:B------:R-:W-:-:S03]  /*01d0*/  IMAD.SHL.U32 R10, R10, 0x800000, RZ ;  /* 0x008000000a0a7824 */ /* 0x000fc600078e00ff */
[----:B------:R-:W-:-:S04]  /*01e0*/  FFMA R5, R0, -1.4426950216293334961, -R5 ;  /* 0xbfb8aa3b00057823 */ /* 0x000fc80000000805 */
[----:B------:R-:W-:-:S06]  /*01f0*/  FFMA R5, R0, -1.925963033500011079e-08, R5 ;  /* 0xb2a5706000057823 */ /* 0x000fcc0000000005 */
[----:B------:R-:W0:Y:S02]  /*0200*/  MUFU.EX2 R5, R5 ;  /* 0x0000000500057308 */ /* 0x000e240000000800 */
[----:B0-----:R-:W-:-:S06]  /*0210*/  FMUL R0, R10, R5 ;  /* 0x000000050a007220 */ /* 0x001fcc0000400000 */
[----:B------:R-:W0:Y:S02]  /*0220*/  F2F.F64.F32 R6, R0 ;  /* 0x0000000000067310 */ /* 0x000e240000201800 */
[----:B0-----:R-:W-:-:S06]  /*0230*/  DADD R6, R6, 1 ;  /* 0x3ff0000006067429 */ /* 0x001fcc0000000000 */
[----:B------:R-:W1:Y:S04]  /*0240*/  MUFU.RCP64H R9, R7 ;  /* 0x0000000700097308 */ /* 0x000e680000001800 */
[----:B------:R-:W-:-:S04]  /*0250*/  IADD3 R8, PT, PT, R7, 0x300402, RZ ;  /* 0x0030040207087810 */ /* 0x000fc80007ffe0ff */
[----:B------:R-:W-:Y:S02]  /*0260*/  FSETP.GEU.AND P0, PT, |R8|, 5.8789094863358348022e-39, PT ;  /* 0x004004020800780b */ /* 0x000fe40003f0e200 */
[----:B-1----:R-:W-:-:S08]  /*0270*/  DFMA R10, -R6, R8, 1 ;  /* 0x3ff00000060a742b */ /* 0x002fd00000000108 */
[----:B------:R-:W-:-:S08]  /*0280*/  DFMA R10, R10, R10, R10 ;  /* 0x0000000a0a0a722b */ /* 0x000fd0000000000a */
[----:B------:R-:W-:-:S08]  /*0290*/  DFMA R10, R8, R10, R8 ;  /* 0x0000000a080a722b */ /* 0x000fd00000000008 */
[----:B------:R-:W-:-:S08]  /*02a0*/  DFMA R12, -R6, R10, 1 ;  /* 0x3ff00000060c742b */ /* 0x000fd0000000010a */
[----:B------:R-:W-:Y:S01]  /*02b0*/  DFMA R10, R10, R12, R10 ;  /* 0x0000000c0a0a722b */ /* 0x000fe2000000000a */
[----:B------:R-:W-:Y:S10]  /*02c0*/  @P0 BRA `(.L_x_6) ;  /* 0x0000000000180947 */ /* 0x000ff40003800000 */
[----:B------:R-:W-:-:S04]  /*02d0*/  LOP3.LUT R0, R7, 0x7fffffff, RZ, 0xc0, !PT ;  /* 0x7fffffff07007812 */ /* 0x000fc800078ec0ff */
[----:B------:R-:W-:Y:S02]  /*02e0*/  IADD3 R10, PT, PT, R0, -0x100000, RZ ;  /* 0xfff00000000a7810 */ /* 0x000fe40007ffe0ff */
[----:B------:R-:W-:-:S07]  /*02f0*/  MOV R0, 0x310 ;  /* 0x0000031000007802 */ /* 0x000fce0000000f00 */
[----:B------:R-:W-:Y:S05]  /*0300*/  CALL.REL.NOINC `($__internal_0_$__cuda_sm20_dblrcp_rn_slowpath_v3) ;  /* 0x0000000000f87944 */ /* 0x000fea0003c00000 */
[----:B------:R-:W-:Y:S01]  /*0310*/  IMAD.MOV.U32 R10, RZ, RZ, R8 ;  /* 0x000000ffff0a7224 */ /* 0x000fe200078e0008 */
[----:B------:R-:W-:-:S07]  /*0320*/  MOV R11, R9 ;  /* 0x00000009000b7202 */ /* 0x000fce0000000f00 */
.L_x_6:
[----:B------:R-:W-:Y:S05]  /*0330*/  BSYNC.RECONVERGENT B1 ;  /* 0x0000000000017941 */ /* 0x000fea0003800200 */
.L_x_5:
[----:B------:R-:W0:Y:S02]  /*0340*/  F2F.F32.F64 R11, R10 ;  /* 0x0000000a000b7310 */ /* 0x000e240000301000 */
[----:B0-----:R0:W-:Y:S02]  /*0350*/  STG.E desc[UR4][R2.64], R11 ;  /* 0x0000000b02007986 */ /* 0x0011e4000c101904 */
.L_x_4:
[----:B------:R-:W-:Y:S05]  /*0360*/  BSYNC.RECONVERGENT B0 ;  /* 0x0000000000007941 */ /* 0x000fea0003800200 */
.L_x_3:
[----:B------:R-:W-:Y:S01]  /*0370*/  BAR.SYNC.DEFER_BLOCKING 0x0 ;  /* 0x0000000000007b1d */ /* 0x000fe20000010000 */
[----:B------:R-:W-:-:S13]  /*0380*/  ISETP.GT.U32.AND P0, PT, R4, 0x1, PT ;  /* 0x000000010400780c */ /* 0x000fda0003f04070 */
[----:B------:R-:W-:Y:S05]  /*0390*/  @P0 EXIT ;  /* 0x000000000000094d */ /* 0x000fea0003800000 */
[----:B0-----:R-:W0:Y:S08]  /*03a0*/  LDC.64 R2, c[0x0][0x3a0] ;  /* 0x0000e800ff027b82 */ /* 0x001e300000000a00 */
        /* <DEDUP_REMOVED lines=14> */
[----:B------:R-:W2:Y:S02]  /*0490*/  LDG.E R8, desc[UR4][R4.64+0x10] ;  /* 0x0000100404087981 */ /* 0x000ea4000c1e1900 */
[----:B--2---:R-:W-:-:S05]  /*04a0*/  FFMA R13, R0, R8, R11 ;  /* 0x00000008000d7223 */ /* 0x004fca000000000b */
[----:B------:R2:W-:Y:S04]  /*04b0*/  STG.E desc[UR4][R2.64], R13 ;  /* 0x0000000d02007986 */ /* 0x0005e8000c101904 */
[----:B------:R-:W3:Y:S04]  /*04c0*/  LDG.E R0, desc[UR4][R6.64+0xc] ;  /* 0x00000c0406007981 */ /* 0x000ee8000c1e1900 */
[----:B------:R-:W3:Y:S01]  /*04d0*/  LDG.E R8, desc[UR4][R4.64+0x18] ;  /* 0x0000180404087981 */ /* 0x000ee2000c1e1900 */
[----:B0-----:R-:W-:Y:S02]  /*04e0*/  HFMA2 R9, -RZ, RZ, 0.96630859375, -0.0022525787353515625 ;  /* 0x3bbb989dff097431 */ /* 0x001fe400000001ff */
[----:B------:R-:W-:Y:S01]  /*04f0*/  IMAD.MOV.U32 R15, RZ, RZ, 0x437c0000 ;  /* 0x437c0000ff0f7424 */ /* 0x000fe200078e00ff */
[----:B------:R-:W-:Y:S01]  /*0500*/  BSSY.RECONVERGENT B0, `(.L_x_7) ;  /* 0x000001b000007945 */ /* 0x000fe20003800200 */
[----:B---3--:R-:W-:-:S04]  /*0510*/  FFMA R0, R0, R8, R13 ;  /* 0x0000000800007223 */ /* 0x008fc8000000000d */
[----:B------:R-:W-:-:S04]  /*0520*/  FFMA.SAT R8, R0, -R9, 0.5 ;  /* 0x3f00000000087423 */ /* 0x000fc80000002809 */
[----:B------:R-:W-:-:S04]  /*0530*/  FFMA.RM R8, R8, R15, 12582913 ;  /* 0x4b40000108087423 */ /* 0x000fc8000000400f */
[C---:B------:R-:W-:Y:S01]  /*0540*/  FADD R9, R8.reuse, -12583039 ;  /* 0xcb40007f08097421 */ /* 0x040fe20000000000 */
[----:B------:R-:W-:-:S03]  /*0550*/  SHF.L.U32 R8, R8, 0x17, RZ ;  /* 0x0000001708087819 */ /* 0x000fc600000006ff */
[----:B------:R-:W-:-:S04]  /*0560*/  FFMA R9, R0, -1.4426950216293334961, -R9 ;  /* 0xbfb8aa3b00097823 */ /* 0x000fc80000000809 */
[----:B------:R-:W-:-:S04]  /*0570*/  FFMA R0, R0, -1.925963033500011079e-08, R9 ;  /* 0xb2a5706000007823 */ /* 0x000fc80000000009 */
[----:B------:R-:W0:Y:S02]  /*0580*/  MUFU.EX2 R9, R0 ;  /* 0x0000000000097308 */ /* 0x000e240000000800 */
[----:B0-----:R-:W-:-:S06]  /*0590*/  FMUL R12, R8, R9 ;  /* 0x00000009080c7220 */ /* 0x001fcc0000400000 */
[----:B------:R-:W0:Y:S02]  /*05a0*/  F2F.F64.F32 R4, R12 ;  /* 0x0000000c00047310 */ /* 0x000e240000201800 */
[----:B0-----:R-:W-:-:S06]  /*05b0*/  DADD R4, R4, 1 ;  /* 0x3ff0000004047429 */ /* 0x001fcc0000000000 */
[----:B------:R-:W0:Y:S04]  /*05c0*/  MUFU.RCP64H R7, R5 ;  /* 0x0000000500077308 */ /* 0x000e280000001800 */
[----:B------:R-:W-:-:S04]  /*05d0*/  IADD3 R6, PT, PT, R5, 0x300402, RZ ;  /* 0x0030040205067810 */ /* 0x000fc80007ffe0ff */
[----:B------:R-:W-:Y:S02]  /*05e0*/  FSETP.GEU.AND P0, PT, |R6|, 5.8789094863358348022e-39, PT ;  /* 0x004004020600780b */ /* 0x000fe40003f0e200 */
[----:B0-----:R-:W-:-:S08]  /*05f0*/  DFMA R8, -R4, R6, 1 ;  /* 0x3ff000000408742b */ /* 0x001fd00000000106 */
[----:B------:R-:W-:-:S08]  /*0600*/  DFMA R8, R8, R8, R8 ;  /* 0x000000080808722b */ /* 0x000fd00000000008 */
[----:B------:R-:W-:-:S08]  /*0610*/  DFMA R8, R6, R8, R6 ;  /* 0x000000080608722b */ /* 0x000fd00000000006 */
[----:B-1----:R-:W-:-:S08]  /*0620*/  DFMA R10, -R4, R8, 1 ;  /* 0x3ff00000040a742b */ /* 0x002fd00000000108 */
[----:B------:R-:W-:Y:S01]  /*0630*/  DFMA R8, R8, R10, R8 ;  /* 0x0000000a0808722b */ /* 0x000fe20000000008 */
[----:B--2---:R-:W-:Y:S10]  /*0640*/  @P0 BRA `(.L_x_8) ;  /* 0x0000000000180947 */ /* 0x004ff40003800000 */
[----:B------:R-:W-:Y:S01]  /*0650*/  LOP3.LUT R0, R5, 0x7fffffff, RZ, 0xc0, !PT ;  /* 0x7fffffff05007812 */ /* 0x000fe200078ec0ff */
[----:B------:R-:W-:Y:S01]  /*0660*/  IMAD.MOV.U32 R6, RZ, RZ, R4 ;  /* 0x000000ffff067224 */ /* 0x000fe200078e0004 */
[----:B------:R-:W-:Y:S02]  /*0670*/  MOV R7, R5 ;  /* 0x0000000500077202 */ /* 0x000fe40000000f00 */
[----:B------:R-:W-:Y:S02]  /*0680*/  IADD3 R10, PT, PT, R0, -0x100000, RZ ;  /* 0xfff00000000a7810 */ /* 0x000fe40007ffe0ff */
[----:B------:R-:W-:-:S07]  /*0690*/  MOV R0, 0x6b0 ;  /* 0x000006b000007802 */ /* 0x000fce0000000f00 */
[----:B------:R-:W-:Y:S05]  /*06a0*/  CALL.REL.NOINC `($__internal_0_$__cuda_sm20_dblrcp_rn_slowpath_v3) ;  /* 0x0000000000107944 */ /* 0x000fea0003c00000 */
.L_x_8:
[----:B------:R-:W-:Y:S05]  /*06b0*/  BSYNC.RECONVERGENT B0 ;  /* 0x0000000000007941 */ /* 0x000fea0003800200 */
.L_x_7:
[----:B------:R-:W0:Y:S02]  /*06c0*/  F2F.F32.F64 R9, R8 ;  /* 0x0000000800097310 */ /* 0x000e240000301000 */
[----:B0-----:R-:W-:Y:S01]  /*06d0*/  STG.E desc[UR4][R2.64], R9 ;  /* 0x0000000902007986 */ /* 0x001fe2000c101904 */
[----:B------:R-:W-:Y:S05]  /*06e0*/  EXIT ;  /* 0x000000000000794d */ /* 0x000fea0003800000 */
        .weak           $__internal_0_$__cuda_sm20_dblrcp_rn_slowpath_v3
        .type           $__internal_0_$__cuda_sm20_dblrcp_rn_slowpath_v3,@function
        .size           $__internal_0_$__cuda_sm20_dblrcp_rn_slowpath_v3,(.L_x_14 - $__internal_0_$__cuda_sm20_dblrcp_rn_slowpath_v3)
$__internal_0_$__cuda_sm20_dblrcp_rn_slowpath_v3:
[----:B------:R-:W-:Y:S01]  /*06f0*/  DSETP.GTU.AND P0, PT, |R6|, +INF , PT ;  /* 0x7ff000000600742a */ /* 0x000fe20003f0c200 */
[----:B------:R-:W-:-:S13]  /*0700*/  BSSY.RECONVERGENT B2, `(.L_x_9) ;  /* 0x0000023000027945 */ /* 0x000fda0003800200 */
[----:B------:R-:W-:Y:S05]  /*0710*/  @P0 BRA `(.L_x_10) ;  /* 0x00000000007c0947 */ /* 0x000fea0003800000 */
[----:B------:R-:W-:-:S05]  /*0720*/  LOP3.LUT R11, R7, 0x7fffffff, RZ, 0xc0, !PT ;  /* 0x7fffffff070b7812 */ /* 0x000fca00078ec0ff */
[----:B------:R-:W-:-:S05]  /*0730*/  VIADD R5, R11, 0xffffffff ;  /* 0xffffffff0b057836 */ /* 0x000fca0000000000 */
[----:B------:R-:W-:-:S13]  /*0740*/  ISETP.GE.U32.AND P0, PT, R5, 0x7fefffff, PT ;  /* 0x7fefffff0500780c */ /* 0x000fda0003f06070 */
[----:B------:R-:W-:Y:S02]  /*0750*/  @P0 LOP3.LUT R9, R7, 0x7ff00000, RZ, 0x3c, !PT ;  /* 0x7ff0000007090812 */ /* 0x000fe400078e3cff */
[----:B------:R-:W-:Y:S01]  /*0760*/  @P0 MOV R8, RZ ;  /* 0x000000ff00080202 */ /* 0x000fe20000000f00 */
[----:B------:R-:W-:Y:S06]  /*0770*/  @P0 BRA `(.L_x_11) ;  /* 0x00000000006c0947 */ /* 0x000fec0003800000 */
[----:B------:R-:W-:-:S13]  /*0780*/  ISETP.GE.U32.AND P0, PT, R11, 0x1000001, PT ;  /* 0x010000010b00780c */ /* 0x000fda0003f06070 */
[----:B------:R-:W-:Y:S05]  /*0790*/  @!P0 BRA `(.L_x_12) ;  /* 0x0000000000348947 */ /* 0x000fea0003800000 */
[----:B------:R-:W-:Y:S02]  /*07a0*/  IADD3 R9, PT, PT, R7, -0x3fe00000, RZ ;  /* 0xc020000007097810 */ /* 0x000fe40007ffe0ff */
[----:B------:R-:W-:Y:S02]  /*07b0*/  MOV R8, R6 ;  /* 0x0000000600087202 */ /* 0x000fe40000000f00 */
[----:B------:R-:W0:Y:S04]  /*07c0*/  MUFU.RCP64H R11, R9 ;  /* 0x00000009000b7308 */ /* 0x000e280000001800 */
[----:B0-----:R-:W-:-:S08]  /*07d0*/  DFMA R12, -R8, R10, 1 ;  /* 0x3ff00000080c742b */ /* 0x001fd0000000010a */
[----:B------:R-:W-:-:S08]  /*07e0*/  DFMA R12, R12, R12, R12 ;  /* 0x0000000c0c0c722b */ /* 0x000fd0000000000c */
[----:B------:R-:W-:-:S08]  /*07f0*/  DFMA R12, R10, R12, R10 ;  /* 0x0000000c0a0c722b */ /* 0x000fd0000000000a */
[----:B------:R-:W-:-:S08]  /*0800*/  DFMA R10, -R8, R12, 1 ;  /* 0x3ff00000080a742b */ /* 0x000fd0000000010c */
[----:B------:R-:W-:-:S08]  /*0810*/  DFMA R10, R12, R10, R12 ;  /* 0x0000000a0c0a722b */ /* 0x000fd0000000000c */
[----:B------:R-:W-:-:S08]  /*0820*/  DMUL R10, R10, 2.2250738585072013831e-308 ;  /* 0x001000000a0a7828 */ /* 0x000fd00000000000 */
[----:B------:R-:W-:-:S08]  /*0830*/  DFMA R6, -R6, R10, 1 ;  /* 0x3ff000000606742b */ /* 0x000fd0000000010a */
[----:B------:R-:W-:-:S08]  /*0840*/  DFMA R6, R6, R6, R6 ;  /* 0x000000060606722b */ /* 0x000fd00000000006 */
[----:B------:R-:W-:Y:S01]  /*0850*/  DFMA R8, R10, R6, R10 ;  /* 0x000000060a08722b */ /* 0x000fe2000000000a */
[----:B------:R-:W-:Y:S10]  /*0860*/  BRA `(.L_x_11) ;  /* 0x0000000000307947 */ /* 0x000ff40003800000 */
.L_x_12:
[----:B------:R-:W-:Y:S01]  /*0870*/  DMUL R6, R6, 8.11296384146066816958e+31 ;  /* 0x4690000006067828 */ /* 0x000fe20000000000 */
[----:B------:R-:W-:-:S05]  /*0880*/  IMAD.MOV.U32 R8, RZ, RZ, R10 ;  /* 0x000000ffff087224 */ /* 0x000fca00078e000a */
[----:B------:R-:W0:Y:S02]  /*0890*/  MUFU.RCP64H R9, R7 ;  /* 0x0000000700097308 */ /* 0x000e240000001800 */
[----:B0-----:R-:W-:-:S08]  /*08a0*/  DFMA R10, -R6, R8, 1 ;  /* 0x3ff00000060a742b */ /* 0x001fd00000000108 */
[----:B------:R-:W-:-:S08]  /*08b0*/  DFMA R10, R10, R10, R10 ;  /* 0x0000000a0a0a722b */ /* 0x000fd0000000000a */
[----:B------:R-:W-:-:S08]  /*08c0*/  DFMA R10, R8, R10, R8 ;  /* 0x0000000a080a722b */ /* 0x000fd00000000008 */
[----:B------:R-:W-:-:S08]  /*08d0*/  DFMA R8, -R6, R10, 1 ;  /* 0x3ff000000608742b */ /* 0x000fd0000000010a */
[----:B------:R-:W-:-:S08]  /*08e0*/  DFMA R8, R10, R8, R10 ;  /* 0x000000080a08722b */ /* 0x000fd0000000000a */
[----:B------:R-:W-:Y:S01]  /*08f0*/  DMUL R8, R8, 8.11296384146066816958e+31 ;  /* 0x4690000008087828 */ /* 0x000fe20000000000 */
[----:B------:R-:W-:Y:S10]  /*0900*/  BRA `(.L_x_11) ;  /* 0x0000000000087947 */ /* 0x000ff40003800000 */
.L_x_10:
[----:B------:R-:W-:Y:S02]  /*0910*/  LOP3.LUT R9, R7, 0x80000, RZ, 0xfc, !PT ;  /* 0x0008000007097812 */ /* 0x000fe400078efcff */
[----:B------:R-:W-:-:S07]  /*0920*/  MOV R8, R6 ;  /* 0x0000000600087202 */ /* 0x000fce0000000f00 */
.L_x_11:
[----:B------:R-:W-:Y:S05]  /*0930*/  BSYNC.RECONVERGENT B2 ;  /* 0x0000000000027941 */ /* 0x000fea0003800200 */
.L_x_9:
[----:B------:R-:W-:Y:S01]  /*0940*/  HFMA2 R7, -RZ, RZ, 0, 0 ;  /* 0x00000000ff077431 */ /* 0x000fe200000001ff */
[----:B------:R-:W-:-:S04]  /*0950*/  MOV R6, R0 ;  /* 0x0000000000067202 */ /* 0x000fc80000000f00 */
[----:B------:R-:W-:Y:S05]  /*0960*/  RET.REL.NODEC R6 `(_Z11forwardPassPfS_S_S_S_) ;  /* 0xfffffff406a47950 */ /* 0x000fea0003c3ffff */
.L_x_13:
        /* <DEDUP_REMOVED lines=9> */
.L_x_14:


//--------------------- .nv.shared._Z12backwardPassPfS_S_S_S_S_ --------------------------
	.section	.nv.shared._Z12backwardPassPfS_S_S_S_S_,"aw",@nobits
	.sectionflags	@""
	.align	4
.nv.shared._Z12backwardPassPfS_S_S_S_S_:
	.zero		1032


//--------------------- .nv.shared.reserved.0     --------------------------
	.section	.nv.shared.reserved.0,"aw",@nobits
	.weak		__nv_reservedSMEM_offset_0_alias
	.size		__nv_reservedSMEM_offset_0_alias, 0, 64
	.other		__nv_reservedSMEM_offset_0_alias,@"STO_CUDA_RESERVED_SHARED STV_DEFAULT"
__nv_reservedSMEM_offset_0_alias:
	.zero		0
	.zero		64


//--------------------- .nv.constant0._Z12backwardPassPfS_S_S_S_S_ --------------------------
	.section	.nv.constant0._Z12backwardPassPfS_S_S_S_S_,"a",@progbits
	.sectionflags	@""
	.align	4
.nv.constant0._Z12backwardPassPfS_S_S_S_S_:
	.zero		944


//--------------------- .nv.constant0._Z11forwardPassPfS_S_S_S_ --------------------------
	.section	.nv.constant0._Z11forwardPassPfS_S_S_S_,"a",@progbits
	.sectionflags	@""
	.align	4
.nv.constant0._Z11forwardPassPfS_S_S_S_:
	.zero		936


//--------------------- SYMBOLS --------------------------

	.type		.nv.reservedSmem.offset0,@object
	.size		.nv.reservedSmem.offset0,0x4
	.type		.nv.reservedSmem.cap,@object
	.size		.nv.reservedSmem.cap,0x4
